	.headerflags	@"EF_CUDA_TEXMODE_UNIFIED EF_CUDA_64BIT_ADDRESS EF_CUDA_ACCELERATORS EF_CUDA_SM90 EF_CUDA_VIRTUAL_SM(EF_CUDA_SM90)"
	.elftype	@"ET_EXEC"


//--------------------- .nv.info                  --------------------------
	.section	.nv.info,"",@"SHT_CUDA_INFO"
	.align	4


	//----- nvinfo : EIATTR_REGCOUNT
	.align		4
        /*0000*/ 	.byte	0x04, 0x2f
        /*0002*/ 	.short	(.L_1 - .L_0)
	.align		4
.L_0:
        /*0004*/ 	.word	index@(triton_poi_fused_avg_pool2d_6)
        /*0008*/ 	.word	0x00000020


	//----- nvinfo : EIATTR_MIN_STACK_SIZE
	.align		4
.L_1:
        /*000c*/ 	.byte	0x04, 0x12
        /*000e*/ 	.short	(.L_3 - .L_2)
	.align		4
.L_2:
        /*0010*/ 	.word	index@(triton_poi_fused_avg_pool2d_6)
        /*0014*/ 	.word	0x00000000


	//----- nvinfo : EIATTR_FRAME_SIZE
	.align		4
.L_3:
        /*0018*/ 	.byte	0x04, 0x11
        /*001a*/ 	.short	(.L_5 - .L_4)
	.align		4
.L_4:
        /*001c*/ 	.word	index@(triton_poi_fused_avg_pool2d_6)
        /*0020*/ 	.word	0x00000000


	//----- nvinfo : EIATTR_MIN_STACK_SIZE
	.align		4
.L_5:
        /*0024*/ 	.byte	0x04, 0x12
        /*0026*/ 	.short	(.L_7 - .L_6)
	.align		4
.L_6:
        /*0028*/ 	.word	index@(triton_poi_fused_avg_pool2d_6)
        /*002c*/ 	.word	0x00000000
.L_7:


//--------------------- .nv.info.triton_poi_fused_avg_pool2d_6 --------------------------
	.section	.nv.info.triton_poi_fused_avg_pool2d_6,"",@"SHT_CUDA_INFO"
	.sectionflags	@""
	.align	4


	//----- nvinfo : EIATTR_CUDA_API_VERSION
	.align		4
        /*0000*/ 	.byte	0x04, 0x37
        /*0002*/ 	.short	(.L_9 - .L_8)
.L_8:
        /*0004*/ 	.word	0x0000007c


	//----- nvinfo : EIATTR_KPARAM_INFO
	.align		4
.L_9:
        /*0008*/ 	.byte	0x04, 0x17
        /*000a*/ 	.short	(.L_11 - .L_10)
.L_10:
        /*000c*/ 	.word	0x00000000
        /*0010*/ 	.short	0x0002
        /*0012*/ 	.short	0x0010
        /*0014*/ 	.byte	0x00, 0xf0, 0x11, 0x00


	//----- nvinfo : EIATTR_KPARAM_INFO
	.align		4
.L_11:
        /*0018*/ 	.byte	0x04, 0x17
        /*001a*/ 	.short	(.L_13 - .L_12)
.L_12:
        /*001c*/ 	.word	0x00000000
        /*0020*/ 	.short	0x0001
        /*0022*/ 	.short	0x0008
        /*0024*/ 	.byte	0x00, 0xf4, 0x21, 0x00


	//----- nvinfo : EIATTR_KPARAM_INFO
	.align		4
.L_13:
        /*0028*/ 	.byte	0x04, 0x17
        /*002a*/ 	.short	(.L_15 - .L_14)
.L_14:
        /*002c*/ 	.word	0x00000000
        /*0030*/ 	.short	0x0000
        /*0032*/ 	.short	0x0000
        /*0034*/ 	.byte	0x00, 0xf4, 0x21, 0x00


	//----- nvinfo : EIATTR_SPARSE_MMA_MASK
	.align		4
.L_15:
        /*0038*/ 	.byte	0x03, 0x50
        /*003a*/ 	.short	0x0000


	//----- nvinfo : EIATTR_MAXREG_COUNT
	.align		4
        /*003c*/ 	.byte	0x03, 0x1b
        /*003e*/ 	.short	0x00ff


	//----- nvinfo : EIATTR_EXIT_INSTR_OFFSETS
	.align		4
        /*0040*/ 	.byte	0x04, 0x1c
        /*0042*/ 	.short	(.L_17 - .L_16)


	//   ....[0]....
.L_16:
        /*0044*/ 	.word	0x00000940


	//   ....[1]....
        /*0048*/ 	.word	0x00000960


	//----- nvinfo : EIATTR_REQNTID
	.align		4
.L_17:
        /*004c*/ 	.byte	0x04, 0x10
        /*004e*/ 	.short	(.L_19 - .L_18)
.L_18:
        /*0050*/ 	.word	0x00000080
        /*0054*/ 	.word	0x00000001
        /*0058*/ 	.word	0x00000001


	//----- nvinfo : EIATTR_CBANK_PARAM_SIZE
	.align		4
.L_19:
        /*005c*/ 	.byte	0x03, 0x19
        /*005e*/ 	.short	0x0014


	//----- nvinfo : EIATTR_PARAM_CBANK
	.align		4
        /*0060*/ 	.byte	0x04, 0x0a
        /*0062*/ 	.short	(.L_21 - .L_20)
	.align		4
.L_20:
        /*0064*/ 	.word	index@(.nv.constant0.triton_poi_fused_avg_pool2d_6)
        /*0068*/ 	.short	0x0210
        /*006a*/ 	.short	0x0014


	//----- nvinfo : EIATTR_SW_WAR
	.align		4
.L_21:
        /*006c*/ 	.byte	0x04, 0x36
        /*006e*/ 	.short	(.L_23 - .L_22)
.L_22:
        /*0070*/ 	.word	0x00000008
.L_23:


//--------------------- .nv.callgraph             --------------------------
	.section	.nv.callgraph,"",@"SHT_CUDA_CALLGRAPH"
	.align	4
	.sectionentsize	8
	.align		4
        /*0000*/ 	.word	0x00000000
	.align		4
        /*0004*/ 	.word	0xffffffff
	.align		4
        /*0008*/ 	.word	0x00000000
	.align		4
        /*000c*/ 	.word	0xfffffffe
	.align		4
        /*0010*/ 	.word	0x00000000
	.align		4
        /*0014*/ 	.word	0xfffffffd
	.align		4
        /*0018*/ 	.word	0x00000000
	.align		4
        /*001c*/ 	.word	0xfffffffc


//--------------------- .text.triton_poi_fused_avg_pool2d_6 --------------------------
	.section	.text.triton_poi_fused_avg_pool2d_6,"ax",@progbits
	.align	128
        .global         triton_poi_fused_avg_pool2d_6
        .type           triton_poi_fused_avg_pool2d_6,@function
        .size           triton_poi_fused_avg_pool2d_6,(.L_x_1 - triton_poi_fused_avg_pool2d_6)
        .other          triton_poi_fused_avg_pool2d_6,@"STO_CUDA_ENTRY STV_DEFAULT"
triton_poi_fused_avg_pool2d_6:
.text.triton_poi_fused_avg_pool2d_6:
[----:B------:R-:W0:Y:S02]  /*0000*/  LDC R1, c[0x0][0x28] ;  /* 0x00000a00ff017b82 */ /* 0x000e240000000800 */
[----:B------:R-:W1:Y:S01]  /*0010*/  S2R R0, SR_TID.X ;  /* 0x0000000000007919 */ /* 0x000e620000002100 */
[----:B------:R-:W2:Y:S01]  /*0020*/  LDC.64 R8, c[0x0][0x210] ;  /* 0x00008400ff087b82 */ /* 0x000ea20000000a00 */
[----:B------:R-:W-:Y:S01]  /*0030*/  ULDC.64 UR4, c[0x0][0x208] ;  /* 0x0000820000047ab9 */ /* 0x000fe20000000a00 */
[----:B------:R-:W-:Y:S01]  /*0040*/  CS2R R12, SRZ ;  /* 0x00000000000c7805 */ /* 0x000fe2000001ff00 */
[----:B------:R-:W3:Y:S01]  /*0050*/  S2R R5, SR_CTAID.X ;  /* 0x0000000000057919 */ /* 0x000ee20000002500 */
[----:B-1----:R-:W-:Y:S01]  /*0060*/  IMAD.SHL.U32 R0, R0, 0x2, RZ ;  /* 0x0000000200007824 */ /* 0x002fe200078e00ff */
[----:B---3--:R-:W-:-:S04]  /*0070*/  SHF.R.S32.HI R3, RZ, 0x17, R5 ;  /* 0x00000017ff037819 */ /* 0x008fc80000011405 */
[----:B------:R-:W-:Y:S02]  /*0080*/  LOP3.LUT R0, R0, 0xfe, RZ, 0xc0, !PT ;  /* 0x000000fe00007812 */ /* 0x000fe400078ec0ff */
[----:B------:R-:W-:-:S03]  /*0090*/  SGXT R3, R3, 0x1 ;  /* 0x000000010303781a */ /* 0x000fc60000000200 */
[----:B------:R-:W-:-:S04]  /*00a0*/  IMAD R0, R5, 0x100, R0 ;  /* 0x0000010005007824 */ /* 0x000fc800078e0200 */
[C---:B------:R-:W-:Y:S01]  /*00b0*/  VIADD R11, R0.reuse, 0xffffffec ;  /* 0xffffffec000b7836 */ /* 0x040fe20000000000 */
[CC--:B------:R-:W-:Y:S01]  /*00c0*/  LEA.HI R2, R3.reuse, R0.reuse, RZ, 0x2 ;  /* 0x0000000003027211 */ /* 0x0c0fe200078f10ff */
[C---:B------:R-:W-:Y:S01]  /*00d0*/  VIADD R15, R0.reuse, 0xfffffff0 ;  /* 0xfffffff0000f7836 */ /* 0x040fe20000000000 */
[----:B------:R-:W-:Y:S01]  /*00e0*/  LEA.HI R3, R3, R0, RZ, 0x4 ;  /* 0x0000000003037211 */ /* 0x000fe200078f20ff */
[----:B--2---:R-:W-:Y:S01]  /*00f0*/  IMAD.WIDE R10, R11, 0x4, R8 ;  /* 0x000000040b0a7825 */ /* 0x004fe200078e0208 */
[----:B------:R-:W-:Y:S02]  /*0100*/  SHF.R.S32.HI R2, RZ, 0x2, R2 ;  /* 0x00000002ff027819 */ /* 0x000fe40000011402 */
[----:B------:R-:W-:Y:S01]  /*0110*/  SHF.R.S32.HI R3, RZ, 0x4, R3 ;  /* 0x00000004ff037819 */ /* 0x000fe20000011403 */
[----:B------:R-:W-:Y:S01]  /*0120*/  VIADD R19, R0, 0xfffffff4 ;  /* 0xfffffff400137836 */ /* 0x000fe20000000000 */
[----:B------:R-:W-:Y:S01]  /*0130*/  LEA.HI R4, R2, R2, RZ, 0x2 ;  /* 0x0000000202047211 */ /* 0x000fe200078f10ff */
[----:B------:R-:W-:Y:S01]  /*0140*/  IMAD.WIDE R14, R15, 0x4, R8 ;  /* 0x000000040f0e7825 */ /* 0x000fe200078e0208 */
[----:B------:R-:W-:-:S02]  /*0150*/  LEA.HI R5, R3, R3, RZ, 0x2 ;  /* 0x0000000303057211 */ /* 0x000fc400078f10ff */
[----:B------:R-:W-:Y:S02]  /*0160*/  LOP3.LUT R7, R4, 0xfffffffc, RZ, 0xc0, !PT ;  /* 0xfffffffc04077812 */ /* 0x000fe400078ec0ff */
[----:B------:R-:W-:-:S03]  /*0170*/  LOP3.LUT R4, R5, 0xfffffffc, RZ, 0xc0, !PT ;  /* 0xfffffffc05047812 */ /* 0x000fc600078ec0ff */
[----:B------:R-:W-:Y:S02]  /*0180*/  IMAD.IADD R7, R2, 0x1, -R7 ;  /* 0x0000000102077824 */ /* 0x000fe400078e0a07 */
[----:B------:R-:W-:Y:S01]  /*0190*/  IMAD.IADD R4, R3, 0x1, -R4 ;  /* 0x0000000103047824 */ /* 0x000fe200078e0a04 */
[----:B------:R-:W-:Y:S01]  /*01a0*/  CS2R R2, SRZ ;  /* 0x0000000000027805 */ /* 0x000fe2000001ff00 */
[C---:B------:R-:W-:Y:S01]  /*01b0*/  VIADD R23, R7.reuse, 0x1 ;  /* 0x0000000107177836 */ /* 0x040fe20000000000 */
[C---:B------:R-:W-:Y:S02]  /*01c0*/  ISETP.GT.AND P1, PT, R7.reuse, RZ, PT ;  /* 0x000000ff0700720c */ /* 0x040fe40003f24270 */
[----:B------:R-:W-:Y:S02]  /*01d0*/  ISETP.GT.AND P0, PT, R7, -0x1, PT ;  /* 0xffffffff0700780c */ /* 0x000fe40003f04270 */
[C---:B------:R-:W-:Y:S02]  /*01e0*/  ISETP.GT.AND P2, PT, R4.reuse, RZ, P1 ;  /* 0x000000ff0400720c */ /* 0x040fe40000f44270 */
[----:B------:R-:W-:-:S02]  /*01f0*/  ISETP.GT.AND P0, PT, R4, RZ, P0 ;  /* 0x000000ff0400720c */ /* 0x000fc40000704270 */
[----:B------:R-:W-:Y:S02]  /*0200*/  ISETP.GE.U32.AND P6, PT, R23, 0x4, PT ;  /* 0x000000041700780c */ /* 0x000fe40003fc6070 */
[C---:B------:R-:W-:Y:S02]  /*0210*/  ISETP.LT.AND P2, PT, R0.reuse, 0x100, P2 ;  /* 0x000001000000780c */ /* 0x040fe40001741270 */
[----:B------:R-:W-:Y:S02]  /*0220*/  ISETP.LT.AND P3, PT, R0, 0x100, P0 ;  /* 0x000001000000780c */ /* 0x000fe40000761270 */
[----:B------:R-:W-:-:S04]  /*0230*/  ISETP.GT.AND P0, PT, R4, RZ, !P6 ;  /* 0x000000ff0400720c */ /* 0x000fc80007704270 */
[C---:B------:R-:W-:Y:S02]  /*0240*/  ISETP.LT.AND P0, PT, R0.reuse, 0x100, P0 ;  /* 0x000001000000780c */ /* 0x040fe40000701270 */
[----:B------:R-:W-:Y:S01]  /*0250*/  CS2R R16, SRZ ;  /* 0x0000000000107805 */ /* 0x000fe2000001ff00 */
[----:B------:R-:W-:Y:S02]  /*0260*/  IMAD.WIDE R18, R19, 0x4, R8 ;  /* 0x0000000413127825 */ /* 0x000fe400078e0208 */
[----:B------:R1:W2:Y:S04]  /*0270*/  @P2 LDG.E.64 R2, desc[UR4][R10.64] ;  /* 0x000000040a022981 */ /* 0x0002a8000c1e1b00 */
[----:B------:R3:W4:Y:S04]  /*0280*/  @P3 LDG.E.64 R12, desc[UR4][R14.64] ;  /* 0x000000040e0c3981 */ /* 0x000728000c1e1b00 */
[----:B------:R5:W4:Y:S01]  /*0290*/  @P0 LDG.E.64 R16, desc[UR4][R18.64] ;  /* 0x0000000412100981 */ /* 0x000b22000c1e1b00 */
[----:B------:R-:W-:Y:S01]  /*02a0*/  ISETP.GE.AND P4, PT, R0, 0x100, PT ;  /* 0x000001000000780c */ /* 0x000fe20003f86270 */
[C---:B------:R-:W-:Y:S01]  /*02b0*/  VIADD R22, R4.reuse, 0x1 ;  /* 0x0000000104167836 */ /* 0x040fe20000000000 */
[----:B------:R-:W-:Y:S01]  /*02c0*/  LOP3.LUT R5, R4, R7, RZ, 0xfc, !PT ;  /* 0x0000000704057212 */ /* 0x000fe200078efcff */
[----:B------:R-:W-:Y:S01]  /*02d0*/  VIADD R28, R7, 0x2 ;  /* 0x00000002071c7836 */ /* 0x000fe20000000000 */
[----:B-1----:R-:W-:Y:S01]  /*02e0*/  CS2R R10, SRZ ;  /* 0x00000000000a7805 */ /* 0x002fe2000001ff00 */
[C---:B------:R-:W-:Y:S01]  /*02f0*/  VIADD R27, R0.reuse, 0xc ;  /* 0x0000000c001b7836 */ /* 0x040fe20000000000 */
[----:B------:R-:W-:Y:S01]  /*0300*/  ISETP.GT.AND P5, PT, R5, -0x1, !P4 ;  /* 0xffffffff0500780c */ /* 0x000fe200067a4270 */
[----:B------:R-:W-:-:S02]  /*0310*/  VIADD R21, R0, 0xfffffffc ;  /* 0xfffffffc00157836 */ /* 0x000fc40000000000 */
[----:B------:R-:W-:-:S04]  /*0320*/  IMAD.WIDE R26, R27, 0x4, R8 ;  /* 0x000000041b1a7825 */ /* 0x000fc800078e0208 */
[----:B---3--:R-:W-:-:S04]  /*0330*/  IMAD.WIDE R14, R0, 0x4, R8 ;  /* 0x00000004000e7825 */ /* 0x008fc800078e0208 */
[----:B------:R-:W-:Y:S02]  /*0340*/  IMAD.WIDE R20, R21, 0x4, R8 ;  /* 0x0000000415147825 */ /* 0x000fe400078e0208 */
[----:B------:R1:W3:Y:S02]  /*0350*/  @P5 LDG.E.64 R10, desc[UR4][R14.64] ;  /* 0x000000040e0a5981 */ /* 0x0002e4000c1e1b00 */
[----:B-----5:R-:W-:-:S04]  /*0360*/  VIADD R19, R0, 0x4 ;  /* 0x0000000400137836 */ /* 0x020fc80000000000 */
[----:B------:R-:W-:Y:S01]  /*0370*/  IMAD.WIDE R18, R19, 0x4, R8 ;  /* 0x0000000413127825 */ /* 0x000fe200078e0208 */
[----:B-1----:R-:W-:Y:S02]  /*0380*/  CS2R R14, SRZ ;  /* 0x00000000000e7805 */ /* 0x002fe4000001ff00 */
[----:B------:R-:W-:Y:S02]  /*0390*/  LOP3.LUT R23, R22, R23, RZ, 0xfc, !PT ;  /* 0x0000001716177212 */ /* 0x000fe400078efcff */
[----:B--2---:R-:W-:Y:S02]  /*03a0*/  SEL R6, R2, RZ, P2 ;  /* 0x000000ff02067207 */ /* 0x004fe40001000000 */
[----:B------:R-:W-:Y:S02]  /*03b0*/  SEL R5, R3, RZ, P2 ;  /* 0x000000ff03057207 */ /* 0x000fe40001000000 */
[----:B------:R-:W-:Y:S02]  /*03c0*/  ISETP.GT.AND P2, PT, R4, -0x1, !P6 ;  /* 0xffffffff0400780c */ /* 0x000fe40007744270 */
[----:B------:R-:W-:-:S02]  /*03d0*/  ISETP.GE.U32.AND P6, PT, R22, 0x4, PT ;  /* 0x000000041600780c */ /* 0x000fc40003fc6070 */
[----:B----4-:R-:W-:Y:S02]  /*03e0*/  SEL R3, R12, RZ, P3 ;  /* 0x000000ff0c037207 */ /* 0x010fe40001800000 */
[----:B------:R-:W-:Y:S02]  /*03f0*/  SEL R2, R13, RZ, P3 ;  /* 0x000000ff0d027207 */ /* 0x000fe40001800000 */
[----:B------:R-:W-:Y:S02]  /*0400*/  ISETP.GT.AND P3, PT, R4, -0x1, P1 ;  /* 0xffffffff0400780c */ /* 0x000fe40000f64270 */
[----:B------:R-:W-:Y:S02]  /*0410*/  SEL R24, R16, RZ, P0 ;  /* 0x000000ff10187207 */ /* 0x000fe40000000000 */
[----:B------:R-:W-:Y:S02]  /*0420*/  SEL R25, R17, RZ, P0 ;  /* 0x000000ff11197207 */ /* 0x000fe40000000000 */
[----:B------:R-:W-:-:S02]  /*0430*/  ISETP.GT.AND P1, PT, R7, RZ, !P6 ;  /* 0x000000ff0700720c */ /* 0x000fc40007724270 */
[C---:B------:R-:W-:Y:S02]  /*0440*/  ISETP.GT.AND P0, PT, R7.reuse, -0x1, !P6 ;  /* 0xffffffff0700780c */ /* 0x040fe40007704270 */
[C---:B------:R-:W-:Y:S02]  /*0450*/  ISETP.GE.AND P6, PT, R7.reuse, 0x3, PT ;  /* 0x000000030700780c */ /* 0x040fe40003fc6270 */
[----:B------:R-:W-:Y:S02]  /*0460*/  ISETP.LT.AND P1, PT, R0, 0x100, P1 ;  /* 0x000001000000780c */ /* 0x000fe40000f21270 */
[----:B------:R-:W-:Y:S02]  /*0470*/  SEL R28, R28, RZ, !P6 ;  /* 0x000000ff1c1c7207 */ /* 0x000fe40007000000 */
[----:B------:R-:W-:Y:S02]  /*0480*/  ISETP.GT.AND P6, PT, R7, 0x2, PT ;  /* 0x000000020700780c */ /* 0x000fe40003fc4270 */
[----:B------:R-:W-:-:S02]  /*0490*/  CS2R R16, SRZ ;  /* 0x0000000000107805 */ /* 0x000fc4000001ff00 */
[----:B------:R-:W-:Y:S01]  /*04a0*/  ISETP.LT.AND P3, PT, R0, 0x100, P3 ;  /* 0x000001000000780c */ /* 0x000fe20001f61270 */
[----:B------:R-:W-:Y:S01]  /*04b0*/  VIADD R29, R28, 0x5 ;  /* 0x000000051c1d7836 */ /* 0x000fe20000000000 */
[----:B------:R-:W-:Y:S02]  /*04c0*/  CS2R R12, SRZ ;  /* 0x00000000000c7805 */ /* 0x000fe4000001ff00 */
[----:B------:R-:W-:Y:S01]  /*04d0*/  ISETP.LT.AND P2, PT, R0, 0x100, P2 ;  /* 0x000001000000780c */ /* 0x000fe20001741270 */
[----:B------:R1:W2:Y:S04]  /*04e0*/  @P1 LDG.E.64 R16, desc[UR4][R26.64] ;  /* 0x000000041a101981 */ /* 0x0002a8000c1e1b00 */
[----:B------:R-:W-:Y:S01]  /*04f0*/  @!P6 IMAD.MOV R29, RZ, RZ, R28 ;  /* 0x000000ffff1de224 */ /* 0x000fe200078e021c */
[----:B------:R-:W-:-:S03]  /*0500*/  ISETP.GE.AND P6, PT, R4, 0x3, PT ;  /* 0x000000030400780c */ /* 0x000fc60003fc6270 */
[----:B------:R4:W5:Y:S01]  /*0510*/  @P3 LDG.E.64 R12, desc[UR4][R20.64] ;  /* 0x00000004140c3981 */ /* 0x000962000c1e1b00 */
[----:B-1----:R-:W-:Y:S01]  /*0520*/  VIADD R26, R4, 0x2 ;  /* 0x00000002041a7836 */ /* 0x002fe20000000000 */
[----:B------:R-:W-:Y:S02]  /*0530*/  ISETP.LT.AND P0, PT, R0, 0x100, P0 ;  /* 0x000001000000780c */ /* 0x000fe40000701270 */
[----:B------:R1:W2:Y:S02]  /*0540*/  @P2 LDG.E.64 R14, desc[UR4][R18.64] ;  /* 0x00000004120e2981 */ /* 0x0002a4000c1e1b00 */
[----:B------:R-:W-:Y:S02]  /*0550*/  SEL R26, R26, RZ, !P6 ;  /* 0x000000ff1a1a7207 */ /* 0x000fe40007000000 */
[----:B------:R-:W-:Y:S01]  /*0560*/  ISETP.GT.AND P6, PT, R4, 0x2, PT ;  /* 0x000000020400780c */ /* 0x000fe20003fc4270 */
[----:B----4-:R-:W-:Y:S01]  /*0570*/  VIADD R21, R0, 0x10 ;  /* 0x0000001000157836 */ /* 0x010fe20000000000 */
[----:B-1----:R-:W-:-:S03]  /*0580*/  CS2R R18, SRZ ;  /* 0x0000000000127805 */ /* 0x002fc6000001ff00 */
[----:B------:R-:W-:-:S04]  /*0590*/  IMAD.WIDE R20, R21, 0x4, R8 ;  /* 0x0000000415147825 */ /* 0x000fc800078e0208 */
[----:B------:R-:W-:Y:S01]  /*05a0*/  VIADD R22, R26, 0x5 ;  /* 0x000000051a167836 */ /* 0x000fe20000000000 */
[----:B------:R1:W4:Y:S03]  /*05b0*/  @P0 LDG.E.64 R18, desc[UR4][R20.64] ;  /* 0x0000000414120981 */ /* 0x000326000c1e1b00 */
[----:B------:R-:W-:Y:S01]  /*05c0*/  @!P6 IMAD.MOV R22, RZ, RZ, R26 ;  /* 0x000000ffff16e224 */ /* 0x000fe200078e021a */
[----:B------:R-:W-:Y:S01]  /*05d0*/  ISETP.LT.U32.AND P6, PT, R23, 0x4, !P4 ;  /* 0x000000041700780c */ /* 0x000fe200067c1070 */
[----:B-1----:R-:W-:-:S04]  /*05e0*/  VIADD R21, R0, 0x14 ;  /* 0x0000001400157836 */ /* 0x002fc80000000000 */
[----:B------:R-:W-:Y:S01]  /*05f0*/  IMAD.WIDE R20, R21, 0x4, R8 ;  /* 0x0000000415147825 */ /* 0x000fe200078e0208 */
[----:B------:R-:W-:-:S07]  /*0600*/  CS2R R8, SRZ ;  /* 0x0000000000087805 */ /* 0x000fce000001ff00 */
[----:B------:R-:W4:Y:S01]  /*0610*/  @P6 LDG.E.64 R8, desc[UR4][R20.64] ;  /* 0x0000000414086981 */ /* 0x000f22000c1e1b00 */
[----:B------:R-:W-:-:S04]  /*0620*/  IMAD.IADD R23, R7, 0x1, R4 ;  /* 0x0000000107177824 */ /* 0x000fc800078e0204 */
[----:B------:R-:W-:-:S05]  /*0630*/  IMAD R23, R7, R4, -R23 ;  /* 0x0000000407177224 */ /* 0x000fca00078e0a17 */
[----:B------:R-:W-:Y:S01]  /*0640*/  IADD3 R23, R22, R23, R29 ;  /* 0x0000001716177210 */ /* 0x000fe20007ffe01d */
[----:B------:R-:W-:-:S04]  /*0650*/  IMAD R4, R4, R29, RZ ;  /* 0x0000001d04047224 */ /* 0x000fc800078e02ff */
[----:B------:R-:W-:Y:S02]  /*0660*/  VIADD R23, R23, 0x1 ;  /* 0x0000000117177836 */ /* 0x000fe40000000000 */
[----:B------:R-:W-:Y:S02]  /*0670*/  IMAD R7, R7, R22, R4 ;  /* 0x0000001607077224 */ /* 0x000fe400078e0204 */
[----:B------:R-:W-:Y:S02]  /*0680*/  IMAD R22, R22, R29, R23 ;  /* 0x0000001d16167224 */ /* 0x000fe400078e0217 */
[----:B------:R-:W-:Y:S02]  /*0690*/  FADD R3, R6, R3 ;  /* 0x0000000306037221 */ /* 0x000fe40000000000 */
[----:B------:R-:W-:Y:S02]  /*06a0*/  IMAD.IADD R7, R22, 0x1, -R7 ;  /* 0x0000000116077824 */ /* 0x000fe400078e0a07 */
[----:B------:R-:W-:Y:S01]  /*06b0*/  FADD R2, R5, R2 ;  /* 0x0000000205027221 */ /* 0x000fe20000000000 */
[----:B------:R-:W-:-:S02]  /*06c0*/  FADD R3, R3, R24 ;  /* 0x0000001803037221 */ /* 0x000fc40000000000 */
[----:B------:R-:W-:Y:S01]  /*06d0*/  I2FP.F32.S32 R4, R7 ;  /* 0x0000000700047245 */ /* 0x000fe20000201400 */
[----:B------:R-:W-:Y:S01]  /*06e0*/  FADD R2, R2, R25 ;  /* 0x0000001902027221 */ /* 0x000fe20000000000 */
[----:B---3--:R-:W-:Y:S02]  /*06f0*/  SEL R10, R10, RZ, P5 ;  /* 0x000000ff0a0a7207 */ /* 0x008fe40002800000 */
[----:B------:R-:W-:Y:S02]  /*0700*/  SEL R11, R11, RZ, P5 ;  /* 0x000000ff0b0b7207 */ /* 0x000fe40002800000 */
[----:B-----5:R-:W-:Y:S02]  /*0710*/  SEL R12, R12, RZ, P3 ;  /* 0x000000ff0c0c7207 */ /* 0x020fe40001800000 */
[----:B------:R-:W-:Y:S02]  /*0720*/  SEL R13, R13, RZ, P3 ;  /* 0x000000ff0d0d7207 */ /* 0x000fe40001800000 */
[----:B------:R-:W-:Y:S01]  /*0730*/  FSETP.GT.AND P3, PT, |R4|, 8.50705917302346158658e+37, PT ;  /* 0x7e8000000400780b */ /* 0x000fe20003f64200 */
[----:B------:R-:W-:Y:S01]  /*0740*/  FADD R3, R3, R12 ;  /* 0x0000000c03037221 */ /* 0x000fe20000000000 */
[----:B--2---:R-:W-:Y:S01]  /*0750*/  SEL R14, R14, RZ, P2 ;  /* 0x000000ff0e0e7207 */ /* 0x004fe20001000000 */
[----:B------:R-:W-:Y:S01]  /*0760*/  FADD R2, R2, R13 ;  /* 0x0000000d02027221 */ /* 0x000fe20000000000 */
[----:B------:R-:W-:Y:S01]  /*0770*/  SEL R15, R15, RZ, P2 ;  /* 0x000000ff0f0f7207 */ /* 0x000fe20001000000 */
[----:B------:R-:W-:Y:S01]  /*0780*/  FADD R3, R3, R10 ;  /* 0x0000000a03037221 */ /* 0x000fe20000000000 */
[----:B------:R-:W-:Y:S01]  /*0790*/  FSETP.GEU.AND P2, PT, |R4|, 1.175494350822287508e-38, PT ;  /* 0x008000000400780b */ /* 0x000fe20003f4e200 */
[----:B------:R-:W-:Y:S01]  /*07a0*/  FADD R2, R2, R11 ;  /* 0x0000000b02027221 */ /* 0x000fe20000000000 */
[----:B------:R-:W-:Y:S01]  /*07b0*/  SEL R16, R16, RZ, P1 ;  /* 0x000000ff10107207 */ /* 0x000fe20000800000 */
[----:B------:R-:W-:Y:S01]  /*07c0*/  FADD R3, R3, R14 ;  /* 0x0000000e03037221 */ /* 0x000fe20000000000 */
[----:B------:R-:W-:Y:S01]  /*07d0*/  SEL R17, R17, RZ, P1 ;  /* 0x000000ff11117207 */ /* 0x000fe20000800000 */
[----:B------:R-:W-:-:S02]  /*07e0*/  FADD R6, R2, R15 ;  /* 0x0000000f02067221 */ /* 0x000fc40000000000 */
[----:B------:R-:W-:Y:S01]  /*07f0*/  FADD R5, R3, R16 ;  /* 0x0000001003057221 */ /* 0x000fe20000000000 */
[----:B------:R-:W-:Y:S01]  /*0800*/  @P3 FMUL R4, R4, 0.25 ;  /* 0x3e80000004043820 */ /* 0x000fe20000400000 */
[----:B------:R-:W1:Y:S01]  /*0810*/  LDC.64 R2, c[0x0][0x218] ;  /* 0x00008600ff027b82 */ /* 0x000e620000000a00 */
[----:B------:R-:W-:Y:S01]  /*0820*/  FADD R6, R6, R17 ;  /* 0x0000001106067221 */ /* 0x000fe20000000000 */
[----:B----4-:R-:W-:Y:S02]  /*0830*/  SEL R18, R18, RZ, P0 ;  /* 0x000000ff12127207 */ /* 0x010fe40000000000 */
[----:B------:R-:W-:Y:S01]  /*0840*/  @!P2 FMUL R4, R4, 16777216 ;  /* 0x4b8000000404a820 */ /* 0x000fe20000400000 */
[----:B------:R-:W-:Y:S02]  /*0850*/  SEL R19, R19, RZ, P0 ;  /* 0x000000ff13137207 */ /* 0x000fe40000000000 */
[----:B------:R-:W-:-:S03]  /*0860*/  FADD R5, R5, R18 ;  /* 0x0000001205057221 */ /* 0x000fc60000000000 */
[----:B------:R-:W-:Y:S01]  /*0870*/  FADD R6, R6, R19 ;  /* 0x0000001306067221 */ /* 0x000fe20000000000 */
[----:B------:R-:W2:Y:S01]  /*0880*/  MUFU.RCP R4, R4 ;  /* 0x0000000400047308 */ /* 0x000ea20000001000 */
[----:B------:R-:W-:Y:S02]  /*0890*/  SEL R8, R8, RZ, P6 ;  /* 0x000000ff08087207 */ /* 0x000fe40003000000 */
[----:B------:R-:W-:-:S03]  /*08a0*/  SEL R9, R9, RZ, P6 ;  /* 0x000000ff09097207 */ /* 0x000fc60003000000 */
[----:B------:R-:W-:Y:S02]  /*08b0*/  FADD R8, R5, R8 ;  /* 0x0000000805087221 */ /* 0x000fe40000000000 */
[----:B------:R-:W-:Y:S02]  /*08c0*/  FADD R9, R6, R9 ;  /* 0x0000000906097221 */ /* 0x000fe40000000000 */
[----:B------:R-:W-:Y:S02]  /*08d0*/  @P3 FMUL R8, R8, 0.25 ;  /* 0x3e80000008083820 */ /* 0x000fe40000400000 */
[----:B------:R-:W-:Y:S02]  /*08e0*/  @P3 FMUL R9, R9, 0.25 ;  /* 0x3e80000009093820 */ /* 0x000fe40000400000 */
[----:B------:R-:W-:Y:S02]  /*08f0*/  @!P2 FMUL R8, R8, 16777216 ;  /* 0x4b8000000808a820 */ /* 0x000fe40000400000 */
[----:B------:R-:W-:Y:S01]  /*0900*/  @!P2 FMUL R9, R9, 16777216 ;  /* 0x4b8000000909a820 */ /* 0x000fe20000400000 */
[----:B-1----:R-:W-:-:S04]  /*0910*/  IMAD.WIDE R2, R0, 0x4, R2 ;  /* 0x0000000400027825 */ /* 0x002fc800078e0202 */
[C---:B--2---:R-:W-:Y:S01]  /*0920*/  FMUL R8, R4.reuse, R8 ;  /* 0x0000000804087220 */ /* 0x044fe20000400000 */
[----:B------:R-:W-:Y:S01]  /*0930*/  FMUL R9, R4, R9 ;  /* 0x0000000904097220 */ /* 0x000fe20000400000 */
[----:B------:R-:W-:Y:S06]  /*0940*/  @P4 EXIT ;  /* 0x000000000000494d */ /* 0x000fec0003800000 */
[----:B------:R-:W-:Y:S01]  /*0950*/  STG.E.64 desc[UR4][R2.64], R8 ;  /* 0x0000000802007986 */ /* 0x000fe2000c101b04 */
[----:B------:R-:W-:Y:S05]  /*0960*/  EXIT ;  /* 0x000000000000794d */ /* 0x000fea0003800000 */
.L_x_0:
[----:B------:R-:W-:-:S00]  /*0970*/  BRA `(.L_x_0) ;  /* 0xfffffffc00fc7947 */ /* 0x000fc0000383ffff */
[----:B------:R-:W-:-:S00]  /*0980*/  NOP ;  /* 0x0000000000007918 */ /* 0x000fc00000000000 */
[----:B------:R-:W-:-:S00]  /*0990*/  NOP ;  /* 0x0000000000007918 */ /* 0x000fc00000000000 */
[----:B------:R-:W-:-:S00]  /*09a0*/  NOP ;  /* 0x0000000000007918 */ /* 0x000fc00000000000 */
[----:B------:R-:W-:-:S00]  /*09b0*/  NOP ;  /* 0x0000000000007918 */ /* 0x000fc00000000000 */
[----:B------:R-:W-:-:S00]  /*09c0*/  NOP ;  /* 0x0000000000007918 */ /* 0x000fc00000000000 */
[----:B------:R-:W-:-:S00]  /*09d0*/  NOP ;  /* 0x0000000000007918 */ /* 0x000fc00000000000 */
[----:B------:R-:W-:-:S00]  /*09e0*/  NOP ;  /* 0x0000000000007918 */ /* 0x000fc00000000000 */
[----:B------:R-:W-:-:S00]  /*09f0*/  NOP ;  /* 0x0000000000007918 */ /* 0x000fc00000000000 */
.L_x_1:


//--------------------- .nv.constant0.triton_poi_fused_avg_pool2d_6 --------------------------
	.section	.nv.constant0.triton_poi_fused_avg_pool2d_6,"a",@progbits
	.sectionflags	@""
	.align	4
.nv.constant0.triton_poi_fused_avg_pool2d_6:
	.zero		548
